	.headerflags	@"EF_CUDA_TEXMODE_UNIFIED EF_CUDA_64BIT_ADDRESS EF_CUDA_ACCELERATORS EF_CUDA_SM90 EF_CUDA_VIRTUAL_SM(EF_CUDA_SM90)"
	.elftype	@"ET_EXEC"


//--------------------- .nv.info                  --------------------------
	.section	.nv.info,"",@"SHT_CUDA_INFO"
	.align	4


	//----- nvinfo : EIATTR_REGCOUNT
	.align		4
        /*0000*/ 	.byte	0x04, 0x2f
        /*0002*/ 	.short	(.L_1 - .L_0)
	.align		4
.L_0:
        /*0004*/ 	.word	index@(triton_poi_fused_clone_0)
        /*0008*/ 	.word	0x0000000c


	//----- nvinfo : EIATTR_MIN_STACK_SIZE
	.align		4
.L_1:
        /*000c*/ 	.byte	0x04, 0x12
        /*000e*/ 	.short	(.L_3 - .L_2)
	.align		4
.L_2:
        /*0010*/ 	.word	index@(triton_poi_fused_clone_0)
        /*0014*/ 	.word	0x00000000


	//----- nvinfo : EIATTR_FRAME_SIZE
	.align		4
.L_3:
        /*0018*/ 	.byte	0x04, 0x11
        /*001a*/ 	.short	(.L_5 - .L_4)
	.align		4
.L_4:
        /*001c*/ 	.word	index@(triton_poi_fused_clone_0)
        /*0020*/ 	.word	0x00000000


	//----- nvinfo : EIATTR_MIN_STACK_SIZE
	.align		4
.L_5:
        /*0024*/ 	.byte	0x04, 0x12
        /*0026*/ 	.short	(.L_7 - .L_6)
	.align		4
.L_6:
        /*0028*/ 	.word	index@(triton_poi_fused_clone_0)
        /*002c*/ 	.word	0x00000000
.L_7:


//--------------------- .nv.info.triton_poi_fused_clone_0 --------------------------
	.section	.nv.info.triton_poi_fused_clone_0,"",@"SHT_CUDA_INFO"
	.sectionflags	@""
	.align	4


	//----- nvinfo : EIATTR_CUDA_API_VERSION
	.align		4
        /*0000*/ 	.byte	0x04, 0x37
        /*0002*/ 	.short	(.L_9 - .L_8)
.L_8:
        /*0004*/ 	.word	0x0000007c


	//----- nvinfo : EIATTR_KPARAM_INFO
	.align		4
.L_9:
        /*0008*/ 	.byte	0x04, 0x17
        /*000a*/ 	.short	(.L_11 - .L_10)
.L_10:
        /*000c*/ 	.word	0x00000000
        /*0010*/ 	.short	0x0002
        /*0012*/ 	.short	0x0010
        /*0014*/ 	.byte	0x00, 0xf0, 0x11, 0x00


	//----- nvinfo : EIATTR_KPARAM_INFO
	.align		4
.L_11:
        /*0018*/ 	.byte	0x04, 0x17
        /*001a*/ 	.short	(.L_13 - .L_12)
.L_12:
        /*001c*/ 	.word	0x00000000
        /*0020*/ 	.short	0x0001
        /*0022*/ 	.short	0x0008
        /*0024*/ 	.byte	0x00, 0xf4, 0x21, 0x00


	//----- nvinfo : EIATTR_KPARAM_INFO
	.align		4
.L_13:
        /*0028*/ 	.byte	0x04, 0x17
        /*002a*/ 	.short	(.L_15 - .L_14)
.L_14:
        /*002c*/ 	.word	0x00000000
        /*0030*/ 	.short	0x0000
        /*0032*/ 	.short	0x0000
        /*0034*/ 	.byte	0x00, 0xf4, 0x21, 0x00


	//----- nvinfo : EIATTR_SPARSE_MMA_MASK
	.align		4
.L_15:
        /*0038*/ 	.byte	0x03, 0x50
        /*003a*/ 	.short	0x0000


	//----- nvinfo : EIATTR_MAXREG_COUNT
	.align		4
        /*003c*/ 	.byte	0x03, 0x1b
        /*003e*/ 	.short	0x00ff


	//----- nvinfo : EIATTR_EXIT_INSTR_OFFSETS
	.align		4
        /*0040*/ 	.byte	0x04, 0x1c
        /*0042*/ 	.short	(.L_17 - .L_16)


	//   ....[0]....
.L_16:
        /*0044*/ 	.word	0x00000150


	//   ....[1]....
        /*0048*/ 	.word	0x00000170


	//----- nvinfo : EIATTR_REQNTID
	.align		4
.L_17:
        /*004c*/ 	.byte	0x04, 0x10
        /*004e*/ 	.short	(.L_19 - .L_18)
.L_18:
        /*0050*/ 	.word	0x00000080
        /*0054*/ 	.word	0x00000001
        /*0058*/ 	.word	0x00000001


	//----- nvinfo : EIATTR_CRS_STACK_SIZE
	.align		4
.L_19:
        /*005c*/ 	.byte	0x04, 0x1e
        /*005e*/ 	.short	(.L_21 - .L_20)
.L_20:
        /*0060*/ 	.word	0x00000000


	//----- nvinfo : EIATTR_CBANK_PARAM_SIZE
	.align		4
.L_21:
        /*0064*/ 	.byte	0x03, 0x19
        /*0066*/ 	.short	0x0014


	//----- nvinfo : EIATTR_PARAM_CBANK
	.align		4
        /*0068*/ 	.byte	0x04, 0x0a
        /*006a*/ 	.short	(.L_23 - .L_22)
	.align		4
.L_22:
        /*006c*/ 	.word	index@(.nv.constant0.triton_poi_fused_clone_0)
        /*0070*/ 	.short	0x0210
        /*0072*/ 	.short	0x0014


	//----- nvinfo : EIATTR_SW_WAR
	.align		4
.L_23:
        /*0074*/ 	.byte	0x04, 0x36
        /*0076*/ 	.short	(.L_25 - .L_24)
.L_24:
        /*0078*/ 	.word	0x00000008
.L_25:


//--------------------- .nv.callgraph             --------------------------
	.section	.nv.callgraph,"",@"SHT_CUDA_CALLGRAPH"
	.align	4
	.sectionentsize	8
	.align		4
        /*0000*/ 	.word	0x00000000
	.align		4
        /*0004*/ 	.word	0xffffffff
	.align		4
        /*0008*/ 	.word	0x00000000
	.align		4
        /*000c*/ 	.word	0xfffffffe
	.align		4
        /*0010*/ 	.word	0x00000000
	.align		4
        /*0014*/ 	.word	0xfffffffd
	.align		4
        /*0018*/ 	.word	0x00000000
	.align		4
        /*001c*/ 	.word	0xfffffffc


//--------------------- .text.triton_poi_fused_clone_0 --------------------------
	.section	.text.triton_poi_fused_clone_0,"ax",@progbits
	.align	128
        .global         triton_poi_fused_clone_0
        .type           triton_poi_fused_clone_0,@function
        .size           triton_poi_fused_clone_0,(.L_x_3 - triton_poi_fused_clone_0)
        .other          triton_poi_fused_clone_0,@"STO_CUDA_ENTRY STV_DEFAULT"
triton_poi_fused_clone_0:
.text.triton_poi_fused_clone_0:
[----:B------:R-:W0:Y:S02]  /*0000*/  LDC R1, c[0x0][0x28] ;  /* 0x00000a00ff017b82 */ /* 0x000e240000000800 */
[----:B------:R-:W1:Y:S01]  /*0010*/  S2R R0, SR_TID.X ;  /* 0x0000000000007919 */ /* 0x000e620000002100 */
[----:B------:R-:W2:Y:S01]  /*0020*/  LDC.64 R4, c[0x0][0x218] ;  /* 0x00008600ff047b82 */ /* 0x000ea20000000a00 */
[----:B------:R-:W-:Y:S01]  /*0030*/  ULDC.64 UR4, c[0x0][0x208] ;  /* 0x0000820000047ab9 */ /* 0x000fe20000000a00 */
[----:B------:R-:W-:Y:S01]  /*0040*/  BSSY B0, `(.L_x_0) ;  /* 0x0000010000007945 */ /* 0x000fe20003800000 */
[----:B------:R-:W3:Y:S05]  /*0050*/  S2R R7, SR_CTAID.X ;  /* 0x0000000000077919 */ /* 0x000eea0000002500 */
[----:B------:R-:W4:Y:S01]  /*0060*/  LDC.64 R2, c[0x0][0x210] ;  /* 0x00008400ff027b82 */ /* 0x000f220000000a00 */
[----:B-1----:R-:W-:-:S04]  /*0070*/  LOP3.LUT R0, R0, 0x7f, RZ, 0xc0, !PT ;  /* 0x0000007f00007812 */ /* 0x002fc800078ec0ff */
[----:B---3--:R-:W-:-:S04]  /*0080*/  LEA R7, R7, R0, 0x7 ;  /* 0x0000000007077211 */ /* 0x008fc800078e38ff */
[C---:B------:R-:W-:Y:S01]  /*0090*/  ISETP.GE.AND P0, PT, R7.reuse, 0xc0, PT ;  /* 0x000000c00700780c */ /* 0x040fe20003f06270 */
[----:B------:R-:W-:-:S04]  /*00a0*/  IMAD.HI R0, R7, 0x2aaaaaab, RZ ;  /* 0x2aaaaaab07007827 */ /* 0x000fc800078e02ff */
[----:B--2---:R-:W-:Y:S01]  /*00b0*/  IMAD.WIDE R4, R7, 0x4, R4 ;  /* 0x0000000407047825 */ /* 0x004fe200078e0204 */
[----:B------:R-:W-:-:S04]  /*00c0*/  SHF.R.U32.HI R9, RZ, 0x1f, R0 ;  /* 0x0000001fff097819 */ /* 0x000fc80000011600 */
[----:B------:R-:W-:-:S05]  /*00d0*/  LEA.HI.SX32 R0, R0, R9, 0x1d ;  /* 0x0000000900007211 */ /* 0x000fca00078feaff */
[----:B------:R-:W-:Y:S01]  /*00e0*/  IMAD R9, R0, -0x30, R7 ;  /* 0xffffffd000097824 */ /* 0x000fe200078e0207 */
[----:B------:R-:W-:-:S04]  /*00f0*/  HFMA2.MMA R7, -RZ, RZ, 0, 0 ;  /* 0x00000000ff077435 */ /* 0x000fc800000001ff */
[----:B------:R-:W-:-:S05]  /*0100*/  LEA R9, R0, R9, 0x6 ;  /* 0x0000000900097211 */ /* 0x000fca00078e30ff */
[----:B----4-:R-:W-:Y:S01]  /*0110*/  IMAD.WIDE R2, R9, 0x4, R2 ;  /* 0x0000000409027825 */ /* 0x010fe200078e0202 */
[----:B------:R-:W-:Y:S06]  /*0120*/  @P0 BRA `(.L_x_1) ;  /* 0x0000000000040947 */ /* 0x000fec0003800000 */
[----:B------:R1:W5:Y:S02]  /*0130*/  LDG.E R7, desc[UR4][R2.64] ;  /* 0x0000000402077981 */ /* 0x000364000c1e1900 */
.L_x_1:
[----:B------:R-:W-:Y:S05]  /*0140*/  BSYNC B0 ;  /* 0x0000000000007941 */ /* 0x000fea0003800000 */
.L_x_0:
[----:B------:R-:W-:Y:S05]  /*0150*/  @P0 EXIT ;  /* 0x000000000000094d */ /* 0x000fea0003800000 */
[----:B-----5:R-:W-:Y:S01]  /*0160*/  STG.E desc[UR4][R4.64], R7 ;  /* 0x0000000704007986 */ /* 0x020fe2000c101904 */
[----:B------:R-:W-:Y:S05]  /*0170*/  EXIT ;  /* 0x000000000000794d */ /* 0x000fea0003800000 */
.L_x_2:
[----:B------:R-:W-:-:S00]  /*0180*/  BRA `(.L_x_2) ;  /* 0xfffffffc00fc7947 */ /* 0x000fc0000383ffff */
[----:B------:R-:W-:-:S00]  /*0190*/  NOP ;  /* 0x0000000000007918 */ /* 0x000fc00000000000 */
        /* <DEDUP_REMOVED lines=14> */
.L_x_3:


//--------------------- .nv.constant0.triton_poi_fused_clone_0 --------------------------
	.section	.nv.constant0.triton_poi_fused_clone_0,"a",@progbits
	.sectionflags	@""
	.align	4
.nv.constant0.triton_poi_fused_clone_0:
	.zero		548
